//
// Generated by NVIDIA NVVM Compiler
//
// Compiler Build ID: CL-36424714
// Cuda compilation tools, release 13.0, V13.0.88
// Based on NVVM 20.0.0
//

.version 9.0
.target sm_100
.address_size 64

	// .globl	_Z16mine_x16r_kernelPhPjmi

.visible .entry _Z16mine_x16r_kernelPhPjmi(
	.param .u64 .ptr .align 1 _Z16mine_x16r_kernelPhPjmi_param_0,
	.param .u64 .ptr .align 1 _Z16mine_x16r_kernelPhPjmi_param_1,
	.param .u64 _Z16mine_x16r_kernelPhPjmi_param_2,
	.param .u32 _Z16mine_x16r_kernelPhPjmi_param_3
)
{
	.local .align 16 .b8 	__local_depot0[32];
	.reg .b64 	%SP;
	.reg .b64 	%SPL;
	.reg .pred 	%p<24>;
	.reg .b16 	%rs<675>;
	.reg .b32 	%r<89>;
	.reg .b64 	%rd<25>;

	mov.u64 	%SPL, __local_depot0;
	ld.param.u64 	%rd4, [_Z16mine_x16r_kernelPhPjmi_param_2];
	ld.param.u32 	%r11, [_Z16mine_x16r_kernelPhPjmi_param_3];
	add.u64 	%rd1, %SPL, 0;
	setp.lt.s32 	%p1, %r11, 1;
	@%p1 bra 	$L__BB0_41;
	cvt.u32.u64 	%r13, %rd4;
	mov.u32 	%r14, %ntid.x;
	mov.u32 	%r15, %ctaid.x;
	mov.u32 	%r16, %tid.x;
	mad.lo.s32 	%r17, %r15, %r14, %r16;
	add.s32 	%r1, %r17, %r13;
	mov.b32 	%r85, 0;
	shr.u32 	%r3, %r1, 16;
$L__BB0_2:
	ld.param.u64 	%rd21, [_Z16mine_x16r_kernelPhPjmi_param_0];
	mul.lo.s32 	%r18, %r85, 116;
	cvt.u64.u32 	%rd6, %r18;
	cvta.to.global.u64 	%rd7, %rd21;
	add.s64 	%rd8, %rd7, %rd6;
	ld.global.u32 	%r19, [%rd8];
	setp.ne.s32 	%p2, %r19, 80;
	@%p2 bra 	$L__BB0_40;
	ld.param.u64 	%rd22, [_Z16mine_x16r_kernelPhPjmi_param_0];
	cvta.to.global.u64 	%rd9, %rd22;
	mul.lo.s32 	%r21, %r85, 116;
	cvt.u64.u32 	%rd10, %r21;
	add.s64 	%rd11, %rd9, %rd10;
	ld.global.u8 	%rs670, [%rd11+4];
	ld.global.u8 	%rs669, [%rd11+5];
	ld.global.u8 	%rs668, [%rd11+6];
	ld.global.u8 	%rs667, [%rd11+7];
	ld.global.u8 	%rs666, [%rd11+8];
	ld.global.u8 	%rs665, [%rd11+9];
	ld.global.u8 	%rs664, [%rd11+10];
	ld.global.u8 	%rs663, [%rd11+11];
	ld.global.u8 	%rs662, [%rd11+12];
	ld.global.u8 	%rs661, [%rd11+13];
	ld.global.u8 	%rs660, [%rd11+14];
	ld.global.u8 	%rs659, [%rd11+15];
	ld.global.u8 	%rs658, [%rd11+16];
	ld.global.u8 	%rs657, [%rd11+17];
	ld.global.u8 	%rs656, [%rd11+18];
	ld.global.u8 	%rs655, [%rd11+19];
	ld.global.u8 	%rs654, [%rd11+20];
	ld.global.u8 	%rs653, [%rd11+21];
	ld.global.u8 	%rs652, [%rd11+22];
	ld.global.u8 	%rs651, [%rd11+23];
	ld.global.u8 	%rs650, [%rd11+24];
	ld.global.u8 	%rs649, [%rd11+25];
	ld.global.u8 	%rs648, [%rd11+26];
	ld.global.u8 	%rs647, [%rd11+27];
	ld.global.u8 	%rs646, [%rd11+28];
	ld.global.u8 	%rs645, [%rd11+29];
	ld.global.u8 	%rs644, [%rd11+30];
	ld.global.u8 	%rs643, [%rd11+31];
	ld.global.u8 	%rs671, [%rd11+32];
	ld.global.u8 	%rs672, [%rd11+33];
	ld.global.u8 	%rs673, [%rd11+34];
	ld.global.u8 	%rs674, [%rd11+35];
	mov.b32 	%r86, 0;
	mov.u32 	%r87, %r3;
$L__BB0_4:
	add.s32 	%r23, %r86, %r87;
	and.b32  	%r22, %r23, 15;
	setp.gt.s32 	%p3, %r22, 7;
	@%p3 bra 	$L__BB0_12;
	setp.gt.s32 	%p11, %r22, 3;
	@%p11 bra 	$L__BB0_9;
	setp.gt.s32 	%p15, %r22, 1;
	@%p15 bra 	$L__BB0_21;
	setp.eq.s32 	%p17, %r22, 0;
	@%p17 bra 	$L__BB0_8;
	bra.uni 	$L__BB0_19;
$L__BB0_8:
	xor.b16  	%rs670, %rs670, 66;
	xor.b16  	%rs669, %rs669, 66;
	xor.b16  	%rs668, %rs668, 66;
	xor.b16  	%rs667, %rs667, 66;
	xor.b16  	%rs666, %rs666, 66;
	xor.b16  	%rs665, %rs665, 66;
	xor.b16  	%rs664, %rs664, 66;
	xor.b16  	%rs663, %rs663, 66;
	xor.b16  	%rs662, %rs662, 66;
	xor.b16  	%rs661, %rs661, 66;
	xor.b16  	%rs660, %rs660, 66;
	xor.b16  	%rs659, %rs659, 66;
	xor.b16  	%rs658, %rs658, 66;
	xor.b16  	%rs657, %rs657, 66;
	xor.b16  	%rs656, %rs656, 66;
	xor.b16  	%rs655, %rs655, 66;
	xor.b16  	%rs654, %rs654, 66;
	xor.b16  	%rs653, %rs653, 66;
	xor.b16  	%rs652, %rs652, 66;
	xor.b16  	%rs651, %rs651, 66;
	xor.b16  	%rs650, %rs650, 66;
	xor.b16  	%rs649, %rs649, 66;
	xor.b16  	%rs648, %rs648, 66;
	xor.b16  	%rs647, %rs647, 66;
	xor.b16  	%rs646, %rs646, 66;
	xor.b16  	%rs645, %rs645, 66;
	xor.b16  	%rs644, %rs644, 66;
	xor.b16  	%rs643, %rs643, 66;
	xor.b16  	%rs671, %rs671, 66;
	xor.b16  	%rs672, %rs672, 66;
	xor.b16  	%rs673, %rs673, 66;
	xor.b16  	%rs674, %rs674, 66;
	bra.uni 	$L__BB0_35;
$L__BB0_9:
	setp.gt.s32 	%p12, %r22, 5;
	@%p12 bra 	$L__BB0_25;
	setp.eq.s32 	%p14, %r22, 4;
	@%p14 bra 	$L__BB0_11;
	bra.uni 	$L__BB0_23;
$L__BB0_11:
	xor.b16  	%rs670, %rs670, 70;
	xor.b16  	%rs669, %rs669, 70;
	xor.b16  	%rs668, %rs668, 70;
	xor.b16  	%rs667, %rs667, 70;
	xor.b16  	%rs666, %rs666, 70;
	xor.b16  	%rs665, %rs665, 70;
	xor.b16  	%rs664, %rs664, 70;
	xor.b16  	%rs663, %rs663, 70;
	xor.b16  	%rs662, %rs662, 70;
	xor.b16  	%rs661, %rs661, 70;
	xor.b16  	%rs660, %rs660, 70;
	xor.b16  	%rs659, %rs659, 70;
	xor.b16  	%rs658, %rs658, 70;
	xor.b16  	%rs657, %rs657, 70;
	xor.b16  	%rs656, %rs656, 70;
	xor.b16  	%rs655, %rs655, 70;
	xor.b16  	%rs654, %rs654, 70;
	xor.b16  	%rs653, %rs653, 70;
	xor.b16  	%rs652, %rs652, 70;
	xor.b16  	%rs651, %rs651, 70;
	xor.b16  	%rs650, %rs650, 70;
	xor.b16  	%rs649, %rs649, 70;
	xor.b16  	%rs648, %rs648, 70;
	xor.b16  	%rs647, %rs647, 70;
	xor.b16  	%rs646, %rs646, 70;
	xor.b16  	%rs645, %rs645, 70;
	xor.b16  	%rs644, %rs644, 70;
	xor.b16  	%rs643, %rs643, 70;
	xor.b16  	%rs671, %rs671, 70;
	xor.b16  	%rs672, %rs672, 70;
	xor.b16  	%rs673, %rs673, 70;
	xor.b16  	%rs674, %rs674, 70;
	bra.uni 	$L__BB0_35;
$L__BB0_12:
	setp.gt.s32 	%p4, %r22, 11;
	@%p4 bra 	$L__BB0_16;
	setp.gt.s32 	%p8, %r22, 9;
	@%p8 bra 	$L__BB0_29;
	setp.eq.s32 	%p10, %r22, 8;
	@%p10 bra 	$L__BB0_15;
	bra.uni 	$L__BB0_27;
$L__BB0_15:
	xor.b16  	%rs670, %rs670, 74;
	xor.b16  	%rs669, %rs669, 74;
	xor.b16  	%rs668, %rs668, 74;
	xor.b16  	%rs667, %rs667, 74;
	xor.b16  	%rs666, %rs666, 74;
	xor.b16  	%rs665, %rs665, 74;
	xor.b16  	%rs664, %rs664, 74;
	xor.b16  	%rs663, %rs663, 74;
	xor.b16  	%rs662, %rs662, 74;
	xor.b16  	%rs661, %rs661, 74;
	xor.b16  	%rs660, %rs660, 74;
	xor.b16  	%rs659, %rs659, 74;
	xor.b16  	%rs658, %rs658, 74;
	xor.b16  	%rs657, %rs657, 74;
	xor.b16  	%rs656, %rs656, 74;
	xor.b16  	%rs655, %rs655, 74;
	xor.b16  	%rs654, %rs654, 74;
	xor.b16  	%rs653, %rs653, 74;
	xor.b16  	%rs652, %rs652, 74;
	xor.b16  	%rs651, %rs651, 74;
	xor.b16  	%rs650, %rs650, 74;
	xor.b16  	%rs649, %rs649, 74;
	xor.b16  	%rs648, %rs648, 74;
	xor.b16  	%rs647, %rs647, 74;
	xor.b16  	%rs646, %rs646, 74;
	xor.b16  	%rs645, %rs645, 74;
	xor.b16  	%rs644, %rs644, 74;
	xor.b16  	%rs643, %rs643, 74;
	xor.b16  	%rs671, %rs671, 74;
	xor.b16  	%rs672, %rs672, 74;
	xor.b16  	%rs673, %rs673, 74;
	xor.b16  	%rs674, %rs674, 74;
	bra.uni 	$L__BB0_35;
$L__BB0_16:
	setp.gt.s32 	%p5, %r22, 13;
	@%p5 bra 	$L__BB0_33;
	setp.eq.s32 	%p7, %r22, 12;
	@%p7 bra 	$L__BB0_18;
	bra.uni 	$L__BB0_31;
$L__BB0_18:
	xor.b16  	%rs670, %rs670, 78;
	xor.b16  	%rs669, %rs669, 78;
	xor.b16  	%rs668, %rs668, 78;
	xor.b16  	%rs667, %rs667, 78;
	xor.b16  	%rs666, %rs666, 78;
	xor.b16  	%rs665, %rs665, 78;
	xor.b16  	%rs664, %rs664, 78;
	xor.b16  	%rs663, %rs663, 78;
	xor.b16  	%rs662, %rs662, 78;
	xor.b16  	%rs661, %rs661, 78;
	xor.b16  	%rs660, %rs660, 78;
	xor.b16  	%rs659, %rs659, 78;
	xor.b16  	%rs658, %rs658, 78;
	xor.b16  	%rs657, %rs657, 78;
	xor.b16  	%rs656, %rs656, 78;
	xor.b16  	%rs655, %rs655, 78;
	xor.b16  	%rs654, %rs654, 78;
	xor.b16  	%rs653, %rs653, 78;
	xor.b16  	%rs652, %rs652, 78;
	xor.b16  	%rs651, %rs651, 78;
	xor.b16  	%rs650, %rs650, 78;
	xor.b16  	%rs649, %rs649, 78;
	xor.b16  	%rs648, %rs648, 78;
	xor.b16  	%rs647, %rs647, 78;
	xor.b16  	%rs646, %rs646, 78;
	xor.b16  	%rs645, %rs645, 78;
	xor.b16  	%rs644, %rs644, 78;
	xor.b16  	%rs643, %rs643, 78;
	xor.b16  	%rs671, %rs671, 78;
	xor.b16  	%rs672, %rs672, 78;
	xor.b16  	%rs673, %rs673, 78;
	xor.b16  	%rs674, %rs674, 78;
	bra.uni 	$L__BB0_35;
$L__BB0_19:
	xor.b16  	%rs670, %rs670, 67;
	xor.b16  	%rs669, %rs669, 67;
	xor.b16  	%rs668, %rs668, 67;
	xor.b16  	%rs667, %rs667, 67;
	xor.b16  	%rs666, %rs666, 67;
	xor.b16  	%rs665, %rs665, 67;
	xor.b16  	%rs664, %rs664, 67;
	xor.b16  	%rs663, %rs663, 67;
	xor.b16  	%rs662, %rs662, 67;
	xor.b16  	%rs661, %rs661, 67;
	xor.b16  	%rs660, %rs660, 67;
	xor.b16  	%rs659, %rs659, 67;
	xor.b16  	%rs658, %rs658, 67;
	xor.b16  	%rs657, %rs657, 67;
	xor.b16  	%rs656, %rs656, 67;
	xor.b16  	%rs655, %rs655, 67;
	xor.b16  	%rs654, %rs654, 67;
	xor.b16  	%rs653, %rs653, 67;
	xor.b16  	%rs652, %rs652, 67;
	xor.b16  	%rs651, %rs651, 67;
	xor.b16  	%rs650, %rs650, 67;
	xor.b16  	%rs649, %rs649, 67;
	xor.b16  	%rs648, %rs648, 67;
	xor.b16  	%rs647, %rs647, 67;
	xor.b16  	%rs646, %rs646, 67;
	xor.b16  	%rs645, %rs645, 67;
	xor.b16  	%rs644, %rs644, 67;
	xor.b16  	%rs643, %rs643, 67;
	xor.b16  	%rs671, %rs671, 67;
	xor.b16  	%rs672, %rs672, 67;
	xor.b16  	%rs673, %rs673, 67;
	xor.b16  	%rs674, %rs674, 67;
	bra.uni 	$L__BB0_35;
$L__BB0_20:
	xor.b16  	%rs670, %rs670, 68;
	xor.b16  	%rs669, %rs669, 68;
	xor.b16  	%rs668, %rs668, 68;
	xor.b16  	%rs667, %rs667, 68;
	xor.b16  	%rs666, %rs666, 68;
	xor.b16  	%rs665, %rs665, 68;
	xor.b16  	%rs664, %rs664, 68;
	xor.b16  	%rs663, %rs663, 68;
	xor.b16  	%rs662, %rs662, 68;
	xor.b16  	%rs661, %rs661, 68;
	xor.b16  	%rs660, %rs660, 68;
	xor.b16  	%rs659, %rs659, 68;
	xor.b16  	%rs658, %rs658, 68;
	xor.b16  	%rs657, %rs657, 68;
	xor.b16  	%rs656, %rs656, 68;
	xor.b16  	%rs655, %rs655, 68;
	xor.b16  	%rs654, %rs654, 68;
	xor.b16  	%rs653, %rs653, 68;
	xor.b16  	%rs652, %rs652, 68;
	xor.b16  	%rs651, %rs651, 68;
	xor.b16  	%rs650, %rs650, 68;
	xor.b16  	%rs649, %rs649, 68;
	xor.b16  	%rs648, %rs648, 68;
	xor.b16  	%rs647, %rs647, 68;
	xor.b16  	%rs646, %rs646, 68;
	xor.b16  	%rs645, %rs645, 68;
	xor.b16  	%rs644, %rs644, 68;
	xor.b16  	%rs643, %rs643, 68;
	xor.b16  	%rs671, %rs671, 68;
	xor.b16  	%rs672, %rs672, 68;
	xor.b16  	%rs673, %rs673, 68;
	xor.b16  	%rs674, %rs674, 68;
	bra.uni 	$L__BB0_35;
$L__BB0_21:
	setp.eq.s32 	%p16, %r22, 2;
	@%p16 bra 	$L__BB0_20;
	xor.b16  	%rs670, %rs670, 69;
	xor.b16  	%rs669, %rs669, 69;
	xor.b16  	%rs668, %rs668, 69;
	xor.b16  	%rs667, %rs667, 69;
	xor.b16  	%rs666, %rs666, 69;
	xor.b16  	%rs665, %rs665, 69;
	xor.b16  	%rs664, %rs664, 69;
	xor.b16  	%rs663, %rs663, 69;
	xor.b16  	%rs662, %rs662, 69;
	xor.b16  	%rs661, %rs661, 69;
	xor.b16  	%rs660, %rs660, 69;
	xor.b16  	%rs659, %rs659, 69;
	xor.b16  	%rs658, %rs658, 69;
	xor.b16  	%rs657, %rs657, 69;
	xor.b16  	%rs656, %rs656, 69;
	xor.b16  	%rs655, %rs655, 69;
	xor.b16  	%rs654, %rs654, 69;
	xor.b16  	%rs653, %rs653, 69;
	xor.b16  	%rs652, %rs652, 69;
	xor.b16  	%rs651, %rs651, 69;
	xor.b16  	%rs650, %rs650, 69;
	xor.b16  	%rs649, %rs649, 69;
	xor.b16  	%rs648, %rs648, 69;
	xor.b16  	%rs647, %rs647, 69;
	xor.b16  	%rs646, %rs646, 69;
	xor.b16  	%rs645, %rs645, 69;
	xor.b16  	%rs644, %rs644, 69;
	xor.b16  	%rs643, %rs643, 69;
	xor.b16  	%rs671, %rs671, 69;
	xor.b16  	%rs672, %rs672, 69;
	xor.b16  	%rs673, %rs673, 69;
	xor.b16  	%rs674, %rs674, 69;
	bra.uni 	$L__BB0_35;
$L__BB0_23:
	xor.b16  	%rs670, %rs670, 71;
	xor.b16  	%rs669, %rs669, 71;
	xor.b16  	%rs668, %rs668, 71;
	xor.b16  	%rs667, %rs667, 71;
	xor.b16  	%rs666, %rs666, 71;
	xor.b16  	%rs665, %rs665, 71;
	xor.b16  	%rs664, %rs664, 71;
	xor.b16  	%rs663, %rs663, 71;
	xor.b16  	%rs662, %rs662, 71;
	xor.b16  	%rs661, %rs661, 71;
	xor.b16  	%rs660, %rs660, 71;
	xor.b16  	%rs659, %rs659, 71;
	xor.b16  	%rs658, %rs658, 71;
	xor.b16  	%rs657, %rs657, 71;
	xor.b16  	%rs656, %rs656, 71;
	xor.b16  	%rs655, %rs655, 71;
	xor.b16  	%rs654, %rs654, 71;
	xor.b16  	%rs653, %rs653, 71;
	xor.b16  	%rs652, %rs652, 71;
	xor.b16  	%rs651, %rs651, 71;
	xor.b16  	%rs650, %rs650, 71;
	xor.b16  	%rs649, %rs649, 71;
	xor.b16  	%rs648, %rs648, 71;
	xor.b16  	%rs647, %rs647, 71;
	xor.b16  	%rs646, %rs646, 71;
	xor.b16  	%rs645, %rs645, 71;
	xor.b16  	%rs644, %rs644, 71;
	xor.b16  	%rs643, %rs643, 71;
	xor.b16  	%rs671, %rs671, 71;
	xor.b16  	%rs672, %rs672, 71;
	xor.b16  	%rs673, %rs673, 71;
	xor.b16  	%rs674, %rs674, 71;
	bra.uni 	$L__BB0_35;
$L__BB0_24:
	xor.b16  	%rs670, %rs670, 72;
	xor.b16  	%rs669, %rs669, 72;
	xor.b16  	%rs668, %rs668, 72;
	xor.b16  	%rs667, %rs667, 72;
	xor.b16  	%rs666, %rs666, 72;
	xor.b16  	%rs665, %rs665, 72;
	xor.b16  	%rs664, %rs664, 72;
	xor.b16  	%rs663, %rs663, 72;
	xor.b16  	%rs662, %rs662, 72;
	xor.b16  	%rs661, %rs661, 72;
	xor.b16  	%rs660, %rs660, 72;
	xor.b16  	%rs659, %rs659, 72;
	xor.b16  	%rs658, %rs658, 72;
	xor.b16  	%rs657, %rs657, 72;
	xor.b16  	%rs656, %rs656, 72;
	xor.b16  	%rs655, %rs655, 72;
	xor.b16  	%rs654, %rs654, 72;
	xor.b16  	%rs653, %rs653, 72;
	xor.b16  	%rs652, %rs652, 72;
	xor.b16  	%rs651, %rs651, 72;
	xor.b16  	%rs650, %rs650, 72;
	xor.b16  	%rs649, %rs649, 72;
	xor.b16  	%rs648, %rs648, 72;
	xor.b16  	%rs647, %rs647, 72;
	xor.b16  	%rs646, %rs646, 72;
	xor.b16  	%rs645, %rs645, 72;
	xor.b16  	%rs644, %rs644, 72;
	xor.b16  	%rs643, %rs643, 72;
	xor.b16  	%rs671, %rs671, 72;
	xor.b16  	%rs672, %rs672, 72;
	xor.b16  	%rs673, %rs673, 72;
	xor.b16  	%rs674, %rs674, 72;
	bra.uni 	$L__BB0_35;
$L__BB0_25:
	setp.eq.s32 	%p13, %r22, 6;
	@%p13 bra 	$L__BB0_24;
	xor.b16  	%rs670, %rs670, 73;
	xor.b16  	%rs669, %rs669, 73;
	xor.b16  	%rs668, %rs668, 73;
	xor.b16  	%rs667, %rs667, 73;
	xor.b16  	%rs666, %rs666, 73;
	xor.b16  	%rs665, %rs665, 73;
	xor.b16  	%rs664, %rs664, 73;
	xor.b16  	%rs663, %rs663, 73;
	xor.b16  	%rs662, %rs662, 73;
	xor.b16  	%rs661, %rs661, 73;
	xor.b16  	%rs660, %rs660, 73;
	xor.b16  	%rs659, %rs659, 73;
	xor.b16  	%rs658, %rs658, 73;
	xor.b16  	%rs657, %rs657, 73;
	xor.b16  	%rs656, %rs656, 73;
	xor.b16  	%rs655, %rs655, 73;
	xor.b16  	%rs654, %rs654, 73;
	xor.b16  	%rs653, %rs653, 73;
	xor.b16  	%rs652, %rs652, 73;
	xor.b16  	%rs651, %rs651, 73;
	xor.b16  	%rs650, %rs650, 73;
	xor.b16  	%rs649, %rs649, 73;
	xor.b16  	%rs648, %rs648, 73;
	xor.b16  	%rs647, %rs647, 73;
	xor.b16  	%rs646, %rs646, 73;
	xor.b16  	%rs645, %rs645, 73;
	xor.b16  	%rs644, %rs644, 73;
	xor.b16  	%rs643, %rs643, 73;
	xor.b16  	%rs671, %rs671, 73;
	xor.b16  	%rs672, %rs672, 73;
	xor.b16  	%rs673, %rs673, 73;
	xor.b16  	%rs674, %rs674, 73;
	bra.uni 	$L__BB0_35;
$L__BB0_27:
	xor.b16  	%rs670, %rs670, 75;
	xor.b16  	%rs669, %rs669, 75;
	xor.b16  	%rs668, %rs668, 75;
	xor.b16  	%rs667, %rs667, 75;
	xor.b16  	%rs666, %rs666, 75;
	xor.b16  	%rs665, %rs665, 75;
	xor.b16  	%rs664, %rs664, 75;
	xor.b16  	%rs663, %rs663, 75;
	xor.b16  	%rs662, %rs662, 75;
	xor.b16  	%rs661, %rs661, 75;
	xor.b16  	%rs660, %rs660, 75;
	xor.b16  	%rs659, %rs659, 75;
	xor.b16  	%rs658, %rs658, 75;
	xor.b16  	%rs657, %rs657, 75;
	xor.b16  	%rs656, %rs656, 75;
	xor.b16  	%rs655, %rs655, 75;
	xor.b16  	%rs654, %rs654, 75;
	xor.b16  	%rs653, %rs653, 75;
	xor.b16  	%rs652, %rs652, 75;
	xor.b16  	%rs651, %rs651, 75;
	xor.b16  	%rs650, %rs650, 75;
	xor.b16  	%rs649, %rs649, 75;
	xor.b16  	%rs648, %rs648, 75;
	xor.b16  	%rs647, %rs647, 75;
	xor.b16  	%rs646, %rs646, 75;
	xor.b16  	%rs645, %rs645, 75;
	xor.b16  	%rs644, %rs644, 75;
	xor.b16  	%rs643, %rs643, 75;
	xor.b16  	%rs671, %rs671, 75;
	xor.b16  	%rs672, %rs672, 75;
	xor.b16  	%rs673, %rs673, 75;
	xor.b16  	%rs674, %rs674, 75;
	bra.uni 	$L__BB0_35;
$L__BB0_28:
	xor.b16  	%rs670, %rs670, 76;
	xor.b16  	%rs669, %rs669, 76;
	xor.b16  	%rs668, %rs668, 76;
	xor.b16  	%rs667, %rs667, 76;
	xor.b16  	%rs666, %rs666, 76;
	xor.b16  	%rs665, %rs665, 76;
	xor.b16  	%rs664, %rs664, 76;
	xor.b16  	%rs663, %rs663, 76;
	xor.b16  	%rs662, %rs662, 76;
	xor.b16  	%rs661, %rs661, 76;
	xor.b16  	%rs660, %rs660, 76;
	xor.b16  	%rs659, %rs659, 76;
	xor.b16  	%rs658, %rs658, 76;
	xor.b16  	%rs657, %rs657, 76;
	xor.b16  	%rs656, %rs656, 76;
	xor.b16  	%rs655, %rs655, 76;
	xor.b16  	%rs654, %rs654, 76;
	xor.b16  	%rs653, %rs653, 76;
	xor.b16  	%rs652, %rs652, 76;
	xor.b16  	%rs651, %rs651, 76;
	xor.b16  	%rs650, %rs650, 76;
	xor.b16  	%rs649, %rs649, 76;
	xor.b16  	%rs648, %rs648, 76;
	xor.b16  	%rs647, %rs647, 76;
	xor.b16  	%rs646, %rs646, 76;
	xor.b16  	%rs645, %rs645, 76;
	xor.b16  	%rs644, %rs644, 76;
	xor.b16  	%rs643, %rs643, 76;
	xor.b16  	%rs671, %rs671, 76;
	xor.b16  	%rs672, %rs672, 76;
	xor.b16  	%rs673, %rs673, 76;
	xor.b16  	%rs674, %rs674, 76;
	bra.uni 	$L__BB0_35;
$L__BB0_29:
	setp.eq.s32 	%p9, %r22, 10;
	@%p9 bra 	$L__BB0_28;
	xor.b16  	%rs670, %rs670, 77;
	xor.b16  	%rs669, %rs669, 77;
	xor.b16  	%rs668, %rs668, 77;
	xor.b16  	%rs667, %rs667, 77;
	xor.b16  	%rs666, %rs666, 77;
	xor.b16  	%rs665, %rs665, 77;
	xor.b16  	%rs664, %rs664, 77;
	xor.b16  	%rs663, %rs663, 77;
	xor.b16  	%rs662, %rs662, 77;
	xor.b16  	%rs661, %rs661, 77;
	xor.b16  	%rs660, %rs660, 77;
	xor.b16  	%rs659, %rs659, 77;
	xor.b16  	%rs658, %rs658, 77;
	xor.b16  	%rs657, %rs657, 77;
	xor.b16  	%rs656, %rs656, 77;
	xor.b16  	%rs655, %rs655, 77;
	xor.b16  	%rs654, %rs654, 77;
	xor.b16  	%rs653, %rs653, 77;
	xor.b16  	%rs652, %rs652, 77;
	xor.b16  	%rs651, %rs651, 77;
	xor.b16  	%rs650, %rs650, 77;
	xor.b16  	%rs649, %rs649, 77;
	xor.b16  	%rs648, %rs648, 77;
	xor.b16  	%rs647, %rs647, 77;
	xor.b16  	%rs646, %rs646, 77;
	xor.b16  	%rs645, %rs645, 77;
	xor.b16  	%rs644, %rs644, 77;
	xor.b16  	%rs643, %rs643, 77;
	xor.b16  	%rs671, %rs671, 77;
	xor.b16  	%rs672, %rs672, 77;
	xor.b16  	%rs673, %rs673, 77;
	xor.b16  	%rs674, %rs674, 77;
	bra.uni 	$L__BB0_35;
$L__BB0_31:
	xor.b16  	%rs670, %rs670, 79;
	xor.b16  	%rs669, %rs669, 79;
	xor.b16  	%rs668, %rs668, 79;
	xor.b16  	%rs667, %rs667, 79;
	xor.b16  	%rs666, %rs666, 79;
	xor.b16  	%rs665, %rs665, 79;
	xor.b16  	%rs664, %rs664, 79;
	xor.b16  	%rs663, %rs663, 79;
	xor.b16  	%rs662, %rs662, 79;
	xor.b16  	%rs661, %rs661, 79;
	xor.b16  	%rs660, %rs660, 79;
	xor.b16  	%rs659, %rs659, 79;
	xor.b16  	%rs658, %rs658, 79;
	xor.b16  	%rs657, %rs657, 79;
	xor.b16  	%rs656, %rs656, 79;
	xor.b16  	%rs655, %rs655, 79;
	xor.b16  	%rs654, %rs654, 79;
	xor.b16  	%rs653, %rs653, 79;
	xor.b16  	%rs652, %rs652, 79;
	xor.b16  	%rs651, %rs651, 79;
	xor.b16  	%rs650, %rs650, 79;
	xor.b16  	%rs649, %rs649, 79;
	xor.b16  	%rs648, %rs648, 79;
	xor.b16  	%rs647, %rs647, 79;
	xor.b16  	%rs646, %rs646, 79;
	xor.b16  	%rs645, %rs645, 79;
	xor.b16  	%rs644, %rs644, 79;
	xor.b16  	%rs643, %rs643, 79;
	xor.b16  	%rs671, %rs671, 79;
	xor.b16  	%rs672, %rs672, 79;
	xor.b16  	%rs673, %rs673, 79;
	xor.b16  	%rs674, %rs674, 79;
	bra.uni 	$L__BB0_35;
$L__BB0_32:
	xor.b16  	%rs670, %rs670, 80;
	xor.b16  	%rs669, %rs669, 80;
	xor.b16  	%rs668, %rs668, 80;
	xor.b16  	%rs667, %rs667, 80;
	xor.b16  	%rs666, %rs666, 80;
	xor.b16  	%rs665, %rs665, 80;
	xor.b16  	%rs664, %rs664, 80;
	xor.b16  	%rs663, %rs663, 80;
	xor.b16  	%rs662, %rs662, 80;
	xor.b16  	%rs661, %rs661, 80;
	xor.b16  	%rs660, %rs660, 80;
	xor.b16  	%rs659, %rs659, 80;
	xor.b16  	%rs658, %rs658, 80;
	xor.b16  	%rs657, %rs657, 80;
	xor.b16  	%rs656, %rs656, 80;
	xor.b16  	%rs655, %rs655, 80;
	xor.b16  	%rs654, %rs654, 80;
	xor.b16  	%rs653, %rs653, 80;
	xor.b16  	%rs652, %rs652, 80;
	xor.b16  	%rs651, %rs651, 80;
	xor.b16  	%rs650, %rs650, 80;
	xor.b16  	%rs649, %rs649, 80;
	xor.b16  	%rs648, %rs648, 80;
	xor.b16  	%rs647, %rs647, 80;
	xor.b16  	%rs646, %rs646, 80;
	xor.b16  	%rs645, %rs645, 80;
	xor.b16  	%rs644, %rs644, 80;
	xor.b16  	%rs643, %rs643, 80;
	xor.b16  	%rs671, %rs671, 80;
	xor.b16  	%rs672, %rs672, 80;
	xor.b16  	%rs673, %rs673, 80;
	xor.b16  	%rs674, %rs674, 80;
	bra.uni 	$L__BB0_35;
$L__BB0_33:
	setp.eq.s32 	%p6, %r22, 14;
	@%p6 bra 	$L__BB0_32;
	xor.b16  	%rs670, %rs670, 81;
	xor.b16  	%rs669, %rs669, 81;
	xor.b16  	%rs668, %rs668, 81;
	xor.b16  	%rs667, %rs667, 81;
	xor.b16  	%rs666, %rs666, 81;
	xor.b16  	%rs665, %rs665, 81;
	xor.b16  	%rs664, %rs664, 81;
	xor.b16  	%rs663, %rs663, 81;
	xor.b16  	%rs662, %rs662, 81;
	xor.b16  	%rs661, %rs661, 81;
	xor.b16  	%rs660, %rs660, 81;
	xor.b16  	%rs659, %rs659, 81;
	xor.b16  	%rs658, %rs658, 81;
	xor.b16  	%rs657, %rs657, 81;
	xor.b16  	%rs656, %rs656, 81;
	xor.b16  	%rs655, %rs655, 81;
	xor.b16  	%rs654, %rs654, 81;
	xor.b16  	%rs653, %rs653, 81;
	xor.b16  	%rs652, %rs652, 81;
	xor.b16  	%rs651, %rs651, 81;
	xor.b16  	%rs650, %rs650, 81;
	xor.b16  	%rs649, %rs649, 81;
	xor.b16  	%rs648, %rs648, 81;
	xor.b16  	%rs647, %rs647, 81;
	xor.b16  	%rs646, %rs646, 81;
	xor.b16  	%rs645, %rs645, 81;
	xor.b16  	%rs644, %rs644, 81;
	xor.b16  	%rs643, %rs643, 81;
	xor.b16  	%rs671, %rs671, 81;
	xor.b16  	%rs672, %rs672, 81;
	xor.b16  	%rs673, %rs673, 81;
	xor.b16  	%rs674, %rs674, 81;
$L__BB0_35:
	mad.lo.s32 	%r24, %r87, 20077, 12345;
	and.b32  	%r87, %r24, 65535;
	add.s32 	%r86, %r86, 1;
	setp.ne.s32 	%p18, %r86, 16;
	@%p18 bra 	$L__BB0_4;
	cvt.u32.u16 	%r26, %rs655;
	cvt.u32.u16 	%r27, %rs656;
	prmt.b32 	%r28, %r27, %r26, 0x3340U;
	cvt.u32.u16 	%r29, %rs657;
	cvt.u32.u16 	%r30, %rs658;
	prmt.b32 	%r31, %r30, %r29, 0x3340U;
	prmt.b32 	%r32, %r31, %r28, 0x5410U;
	cvt.u32.u16 	%r33, %rs659;
	cvt.u32.u16 	%r34, %rs660;
	prmt.b32 	%r35, %r34, %r33, 0x3340U;
	cvt.u32.u16 	%r36, %rs661;
	cvt.u32.u16 	%r37, %rs662;
	prmt.b32 	%r38, %r37, %r36, 0x3340U;
	prmt.b32 	%r39, %r38, %r35, 0x5410U;
	cvt.u32.u16 	%r40, %rs663;
	cvt.u32.u16 	%r41, %rs664;
	prmt.b32 	%r42, %r41, %r40, 0x3340U;
	cvt.u32.u16 	%r43, %rs665;
	cvt.u32.u16 	%r44, %rs666;
	prmt.b32 	%r45, %r44, %r43, 0x3340U;
	prmt.b32 	%r46, %r45, %r42, 0x5410U;
	cvt.u32.u16 	%r47, %rs667;
	cvt.u32.u16 	%r48, %rs668;
	prmt.b32 	%r49, %r48, %r47, 0x3340U;
	cvt.u32.u16 	%r50, %rs669;
	cvt.u32.u16 	%r51, %rs670;
	prmt.b32 	%r52, %r51, %r50, 0x3340U;
	prmt.b32 	%r53, %r52, %r49, 0x5410U;
	st.local.v4.b32 	[%rd1], {%r53, %r46, %r39, %r32};
	cvt.u32.u16 	%r54, %rs674;
	cvt.u32.u16 	%r55, %rs673;
	prmt.b32 	%r56, %r55, %r54, 0x3340U;
	cvt.u32.u16 	%r57, %rs672;
	cvt.u32.u16 	%r58, %rs671;
	prmt.b32 	%r59, %r58, %r57, 0x3340U;
	prmt.b32 	%r60, %r59, %r56, 0x5410U;
	cvt.u32.u16 	%r61, %rs643;
	cvt.u32.u16 	%r62, %rs644;
	prmt.b32 	%r63, %r62, %r61, 0x3340U;
	cvt.u32.u16 	%r64, %rs645;
	cvt.u32.u16 	%r65, %rs646;
	prmt.b32 	%r66, %r65, %r64, 0x3340U;
	prmt.b32 	%r67, %r66, %r63, 0x5410U;
	cvt.u32.u16 	%r68, %rs647;
	cvt.u32.u16 	%r69, %rs648;
	prmt.b32 	%r70, %r69, %r68, 0x3340U;
	cvt.u32.u16 	%r71, %rs649;
	cvt.u32.u16 	%r72, %rs650;
	prmt.b32 	%r73, %r72, %r71, 0x3340U;
	prmt.b32 	%r74, %r73, %r70, 0x5410U;
	cvt.u32.u16 	%r75, %rs651;
	cvt.u32.u16 	%r76, %rs652;
	prmt.b32 	%r77, %r76, %r75, 0x3340U;
	cvt.u32.u16 	%r78, %rs653;
	cvt.u32.u16 	%r79, %rs654;
	prmt.b32 	%r80, %r79, %r78, 0x3340U;
	prmt.b32 	%r81, %r80, %r77, 0x5410U;
	st.local.v4.b32 	[%rd1+16], {%r81, %r74, %r67, %r60};
	mov.b32 	%r88, 0;
$L__BB0_37:
	ld.param.u64 	%rd23, [_Z16mine_x16r_kernelPhPjmi_param_0];
	cvt.u64.u32 	%rd12, %r88;
	add.s64 	%rd13, %rd1, %rd12;
	ld.local.u8 	%rs609, [%rd13];
	cvta.to.global.u64 	%rd14, %rd23;
	mul.lo.s32 	%r82, %r85, 116;
	cvt.u64.u32 	%rd15, %r82;
	add.s64 	%rd16, %rd14, %rd15;
	add.s64 	%rd17, %rd16, %rd12;
	ld.global.u8 	%rs610, [%rd17+84];
	setp.gt.u16 	%p19, %rs609, %rs610;
	@%p19 bra 	$L__BB0_40;
	setp.ge.u16 	%p20, %rs609, %rs610;
	add.s32 	%r9, %r88, 1;
	setp.lt.u32 	%p21, %r88, 31;
	and.pred  	%p22, %p20, %p21;
	mov.u32 	%r88, %r9;
	@%p22 bra 	$L__BB0_37;
	ld.param.u64 	%rd24, [_Z16mine_x16r_kernelPhPjmi_param_1];
	cvta.to.global.u64 	%rd18, %rd24;
	mul.wide.u32 	%rd19, %r85, 4;
	add.s64 	%rd20, %rd18, %rd19;
	atom.relaxed.global.cas.b32 	%r83, [%rd20], 0, %r1;
$L__BB0_40:
	ld.param.u32 	%r84, [_Z16mine_x16r_kernelPhPjmi_param_3];
	add.s32 	%r85, %r85, 1;
	setp.ne.s32 	%p23, %r85, %r84;
	@%p23 bra 	$L__BB0_2;
$L__BB0_41:
	ret;

}


// ===== COMPILED SASS (sm_100) =====

	.target	sm_100

	.elftype	@"ET_EXEC"


//--------------------- .note.nv.tkinfo           --------------------------
	.section	.note.nv.tkinfo,"",@"SHT_NOTE"
	.sectionflags	@"SHF_NOTE_NV_TKINFO"
	.tkinfo
        /*0018*/ 	.word	0x00000002
        /*0030*/ 	.string	""
        /*0030*/ 	.string	"ptxas"
        /*0030*/ 	.string	"Cuda compilation tools, release 13.0, V13.0.88"
        /*0030*/ 	.string	"Build cuda_13.0.r13.0/compiler.36424714_0"
        /*0030*/ 	.string	"-arch sm_100 -m 64 "



//--------------------- .note.nv.cuinfo           --------------------------
	.section	.note.nv.cuinfo,"",@"SHT_NOTE"
	.sectionflags	@"SHF_NOTE_NV_CUINFO"
        /*0018*/ 	.short	0x0002
        /*001a*/ 	.short	0x0064
        /*001c*/ 	.short	0x0082
	.zero		2


//--------------------- .nv.info                  --------------------------
	.section	.nv.info,"",@"SHT_CUDA_INFO"
	.align	4


	//----- nvinfo : EIATTR_REGCOUNT
	.align		4
        /*0000*/ 	.byte	0x04, 0x2f
        /*0002*/ 	.short	(.L_1 - .L_0)
	.align		4
.L_0:
        /*0004*/ 	.word	index@(_Z16mine_x16r_kernelPhPjmi)
        /*0008*/ 	.word	0x00000028


	//----- nvinfo : EIATTR_FRAME_SIZE
	.align		4
.L_1:
        /*000c*/ 	.byte	0x04, 0x11
        /*000e*/ 	.short	(.L_3 - .L_2)
	.align		4
.L_2:
        /*0010*/ 	.word	index@(_Z16mine_x16r_kernelPhPjmi)
        /*0014*/ 	.word	0x00000020


	//----- nvinfo : EIATTR_MIN_STACK_SIZE
	.align		4
.L_3:
        /*0018*/ 	.byte	0x04, 0x12
        /*001a*/ 	.short	(.L_5 - .L_4)
	.align		4
.L_4:
        /*001c*/ 	.word	index@(_Z16mine_x16r_kernelPhPjmi)
        /*0020*/ 	.word	0x00000020
.L_5:


//--------------------- .nv.compat                --------------------------
	.section	.nv.compat,"",@"SHT_CUDA_COMPAT_INFO"
	.align	4
        /*0000*/ 	.byte	0x02, 0x09, 0x00, 0x00, 0x02, 0x02, 0x01, 0x00, 0x02, 0x05, 0x05, 0x00, 0x03, 0x07, 0x01, 0x01
        /*0010*/ 	.byte	0x02, 0x03, 0x00, 0x00, 0x02, 0x06, 0x01, 0x00, 0x04, 0x0b, 0x08, 0x00, 0x09, 0x00, 0x00, 0x00
        /*0020*/ 	.byte	0x00, 0x00, 0x00, 0x00


//--------------------- .nv.info._Z16mine_x16r_kernelPhPjmi --------------------------
	.section	.nv.info._Z16mine_x16r_kernelPhPjmi,"",@"SHT_CUDA_INFO"
	.sectionflags	@""
	.align	4


	//----- nvinfo : EIATTR_CUDA_API_VERSION
	.align		4
        /*0000*/ 	.byte	0x04, 0x37
        /*0002*/ 	.short	(.L_7 - .L_6)
.L_6:
        /*0004*/ 	.word	0x00000082


	//----- nvinfo : EIATTR_KPARAM_INFO
	.align		4
.L_7:
        /*0008*/ 	.byte	0x04, 0x17
        /*000a*/ 	.short	(.L_9 - .L_8)
.L_8:
        /*000c*/ 	.word	0x00000000
        /*0010*/ 	.short	0x0003
        /*0012*/ 	.short	0x0018
        /*0014*/ 	.byte	0x00, 0xf0, 0x11, 0x00


	//----- nvinfo : EIATTR_KPARAM_INFO
	.align		4
.L_9:
        /*0018*/ 	.byte	0x04, 0x17
        /*001a*/ 	.short	(.L_11 - .L_10)
.L_10:
        /*001c*/ 	.word	0x00000000
        /*0020*/ 	.short	0x0002
        /*0022*/ 	.short	0x0010
        /*0024*/ 	.byte	0x00, 0xf0, 0x21, 0x00


	//----- nvinfo : EIATTR_KPARAM_INFO
	.align		4
.L_11:
        /*0028*/ 	.byte	0x04, 0x17
        /*002a*/ 	.short	(.L_13 - .L_12)
.L_12:
        /*002c*/ 	.word	0x00000000
        /*0030*/ 	.short	0x0001
        /*0032*/ 	.short	0x0008
        /*0034*/ 	.byte	0x00, 0xf5, 0x21, 0x00


	//----- nvinfo : EIATTR_KPARAM_INFO
	.align		4
.L_13:
        /*0038*/ 	.byte	0x04, 0x17
        /*003a*/ 	.short	(.L_15 - .L_14)
.L_14:
        /*003c*/ 	.word	0x00000000
        /*0040*/ 	.short	0x0000
        /*0042*/ 	.short	0x0000
        /*0044*/ 	.byte	0x00, 0xf5, 0x21, 0x00


	//----- nvinfo : EIATTR_SPARSE_MMA_MASK
	.align		4
.L_15:
        /*0048*/ 	.byte	0x03, 0x50
        /*004a*/ 	.short	0x0000


	//----- nvinfo : EIATTR_MAXREG_COUNT
	.align		4
        /*004c*/ 	.byte	0x03, 0x1b
        /*004e*/ 	.short	0x00ff


	//----- nvinfo : EIATTR_MERCURY_ISA_VERSION
	.align		4
        /*0050*/ 	.byte	0x03, 0x5f
        /*0052*/ 	.short	0x0101


	//----- nvinfo : EIATTR_VRC_CTA_INIT_COUNT
	.align		4
        /*0054*/ 	.byte	0x02, 0x4a
	.zero		1
	.zero		1


	//----- nvinfo : EIATTR_EXIT_INSTR_OFFSETS
	.align		4
        /*0058*/ 	.byte	0x04, 0x1c
        /*005a*/ 	.short	(.L_17 - .L_16)


	//   ....[0]....
.L_16:
        /*005c*/ 	.word	0x00000040


	//   ....[1]....
        /*0060*/ 	.word	0x00002c90


	//----- nvinfo : EIATTR_CRS_STACK_SIZE
	.align		4
.L_17:
        /*0064*/ 	.byte	0x04, 0x1e
        /*0066*/ 	.short	(.L_19 - .L_18)
.L_18:
        /*0068*/ 	.word	0x00000000


	//----- nvinfo : EIATTR_CBANK_PARAM_SIZE
	.align		4
.L_19:
        /*006c*/ 	.byte	0x03, 0x19
        /*006e*/ 	.short	0x001c


	//----- nvinfo : EIATTR_PARAM_CBANK
	.align		4
        /*0070*/ 	.byte	0x04, 0x0a
        /*0072*/ 	.short	(.L_21 - .L_20)
	.align		4
.L_20:
        /*0074*/ 	.word	index@(.nv.constant0._Z16mine_x16r_kernelPhPjmi)
        /*0078*/ 	.short	0x0380
        /*007a*/ 	.short	0x001c


	//----- nvinfo : EIATTR_SW_WAR
	.align		4
.L_21:
        /*007c*/ 	.byte	0x04, 0x36
        /*007e*/ 	.short	(.L_23 - .L_22)
.L_22:
        /*0080*/ 	.word	0x00000008
.L_23:


//--------------------- .nv.callgraph             --------------------------
	.section	.nv.callgraph,"",@"SHT_CUDA_CALLGRAPH"
	.align	4
	.sectionentsize	8
	.align		4
        /*0000*/ 	.word	0x00000000
	.align		4
        /*0004*/ 	.word	0xffffffff
	.align		4
        /*0008*/ 	.word	0x00000000
	.align		4
        /*000c*/ 	.word	0xfffffffe
	.align		4
        /*0010*/ 	.word	0x00000000
	.align		4
        /*0014*/ 	.word	0xfffffffd
	.align		4
        /*0018*/ 	.word	0x00000000
	.align		4
        /*001c*/ 	.word	0xfffffffc


//--------------------- .text._Z16mine_x16r_kernelPhPjmi --------------------------
	.section	.text._Z16mine_x16r_kernelPhPjmi,"ax",@progbits
	.align	128
        .global         _Z16mine_x16r_kernelPhPjmi
        .type           _Z16mine_x16r_kernelPhPjmi,@function
        .size           _Z16mine_x16r_kernelPhPjmi,(.L_x_24 - _Z16mine_x16r_kernelPhPjmi)
        .other          _Z16mine_x16r_kernelPhPjmi,@"STO_CUDA_ENTRY STV_DEFAULT"
_Z16mine_x16r_kernelPhPjmi:
.text._Z16mine_x16r_kernelPhPjmi:
[----:B------:R-:W0:Y:S08]  /*0000*/  LDC R1, c[0x0][0x37c] ;  /* 0x0000df00ff017b82 */ /* 0x000e300000000800 */
[----:B------:R-:W1:Y:S01]  /*0010*/  LDC R0, c[0x0][0x398] ;  /* 0x0000e600ff007b82 */ /* 0x000e620000000800 */
[----:B0-----:R-:W-:Y:S01]  /*0020*/  VIADD R1, R1, 0xffffffe0 ;  /* 0xffffffe001017836 */ /* 0x001fe20000000000 */
[----:B-1----:R-:W-:-:S13]  /*0030*/  ISETP.GE.AND P0, PT, R0, 0x1, PT ;  /* 0x000000010000780c */ /* 0x002fda0003f06270 */
[----:B------:R-:W-:Y:S05]  /*0040*/  @!P0 EXIT ;  /* 0x000000000000894d */ /* 0x000fea0003800000 */
[----:B------:R-:W0:Y:S01]  /*0050*/  S2R R3, SR_CTAID.X ;  /* 0x0000000000037919 */ /* 0x000e220000002500 */
[----:B------:R-:W0:Y:S01]  /*0060*/  LDCU UR4, c[0x0][0x360] ;  /* 0x00006c00ff0477ac */ /* 0x000e220008000800 */
[----:B------:R-:W0:Y:S01]  /*0070*/  S2R R0, SR_TID.X ;  /* 0x0000000000007919 */ /* 0x000e220000002100 */
[----:B------:R-:W1:Y:S01]  /*0080*/  LDCU UR5, c[0x0][0x390] ;  /* 0x00007200ff0577ac */ /* 0x000e620008000800 */
[----:B------:R-:W2:Y:S01]  /*0090*/  LDCU.64 UR10, c[0x0][0x358] ;  /* 0x00006b00ff0a77ac */ /* 0x000ea20008000a00 */
[----:B0-----:R-:W-:Y:S01]  /*00a0*/  IMAD R3, R3, UR4, R0 ;  /* 0x0000000403037c24 */ /* 0x001fe2000f8e0200 */
[----:B------:R-:W-:-:S03]  /*00b0*/  UMOV UR4, URZ ;  /* 0x000000ff00047c82 */ /* 0x000fc60008000000 */
[----:B-1----:R-:W-:-:S05]  /*00c0*/  VIADD R3, R3, UR5 ;  /* 0x0000000503037c36 */ /* 0x002fca0008000000 */
[----:B--2---:R-:W-:-:S07]  /*00d0*/  SHF.R.U32.HI R0, RZ, 0x10, R3 ;  /* 0x00000010ff007819 */ /* 0x004fce0000011603 */
.L_x_22:
[----:B0-----:R-:W0:Y:S01]  /*00e0*/  LDCU.64 UR6, c[0x0][0x380] ;  /* 0x00007000ff0677ac */ /* 0x001e220008000a00 */
[----:B------:R-:W-:-:S04]  /*00f0*/  UIMAD UR5, UR4, 0x74, URZ ;  /* 0x00000074040578a4 */ /* 0x000fc8000f8e02ff */
[----:B0-----:R-:W-:-:S04]  /*0100*/  UIADD3 UR5, UP0, UPT, UR5, UR6, URZ ;  /* 0x0000000605057290 */ /* 0x001fc8000ff1e0ff */
[----:B------:R-:W-:Y:S02]  /*0110*/  UIADD3.X UR6, UPT, UPT, URZ, UR7, URZ, UP0, !UPT ;  /* 0x00000007ff067290 */ /* 0x000fe400087fe4ff */
[----:B------:R-:W-:-:S04]  /*0120*/  IMAD.U32 R36, RZ, RZ, UR5 ;  /* 0x00000005ff247e24 */ /* 0x000fc8000f8e00ff */
[----:B------:R-:W-:-:S05]  /*0130*/  IMAD.U32 R37, RZ, RZ, UR6 ;  /* 0x00000006ff257e24 */ /* 0x000fca000f8e00ff */
[----:B------:R-:W2:Y:S02]  /*0140*/  LDG.E R2, desc[UR10][R36.64] ;  /* 0x0000000a24027981 */ /* 0x000ea4000c1e1900 */
[----:B--2---:R-:W-:-:S13]  /*0150*/  ISETP.NE.AND P0, PT, R2, 0x50, PT ;  /* 0x000000500200780c */ /* 0x004fda0003f05270 */
[----:B-----5:R-:W-:Y:S05]  /*0160*/  @P0 BRA `(.L_x_0) ;  /* 0x0000002800b80947 */ /* 0x020fea0003800000 */
[----:B------:R0:W5:Y:S04]  /*0170*/  LDG.E.U8 R32, desc[UR10][R36.64+0x4] ;  /* 0x0000040a24207981 */ /* 0x000168000c1e1100 */
        /* <DEDUP_REMOVED lines=30> */
[----:B------:R0:W5:Y:S01]  /*0360*/  LDG.E.U8 R35, desc[UR10][R36.64+0x23] ;  /* 0x0000230a24237981 */ /* 0x000162000c1e1100 */
[----:B------:R-:W-:Y:S01]  /*0370*/  IMAD.MOV.U32 R31, RZ, RZ, R0 ;  /* 0x000000ffff1f7224 */ /* 0x000fe200078e0000 */
[----:B------:R-:W-:-:S06]  /*0380*/  UMOV UR5, URZ ;  /* 0x000000ff00057c82 */ /* 0x000fcc0008000000 */
.L_x_18:
[----:B0-----:R-:W-:Y:S01]  /*0390*/  VIADD R36, R31, UR5 ;  /* 0x000000051f247c36 */ /* 0x001fe20008000000 */
[----:B------:R-:W-:Y:S01]  /*03a0*/  UIADD3 UR5, UPT, UPT, UR5, 0x1, URZ ;  /* 0x0000000105057890 */ /* 0x000fe2000fffe0ff */
[----:B------:R-:W-:Y:S03]  /*03b0*/  BSSY.RECONVERGENT B0, `(.L_x_1) ;  /* 0x0000230000007945 */ /* 0x000fe60003800200 */
[----:B------:R-:W-:Y:S01]  /*03c0*/  LOP3.LUT R36, R36, 0xf, RZ, 0xc0, !PT ;  /* 0x0000000f24247812 */ /* 0x000fe200078ec0ff */
[----:B------:R-:W-:-:S03]  /*03d0*/  UISETP.NE.AND UP0, UPT, UR5, 0x10, UPT ;  /* 0x000000100500788c */ /* 0x000fc6000bf05270 */
[----:B------:R-:W-:-:S13]  /*03e0*/  ISETP.GT.AND P0, PT, R36, 0x7, PT ;  /* 0x000000072400780c */ /* 0x000fda0003f04270 */
[----:B------:R-:W-:Y:S05]  /*03f0*/  @P0 BRA `(.L_x_2) ;  /* 0x0000001000580947 */ /* 0x000fea0003800000 */
[----:B------:R-:W-:-:S13]  /*0400*/  ISETP.GT.AND P0, PT, R36, 0x3, PT ;  /* 0x000000032400780c */ /* 0x000fda0003f04270 */
[----:B------:R-:W-:Y:S05]  /*0410*/  @P0 BRA `(.L_x_3) ;  /* 0x0000000800280947 */ /* 0x000fea0003800000 */
[----:B------:R-:W-:-:S13]  /*0420*/  ISETP.GT.AND P0, PT, R36, 0x1, PT ;  /* 0x000000012400780c */ /* 0x000fda0003f04270 */
[----:B------:R-:W-:Y:S05]  /*0430*/  @P0 BRA `(.L_x_4) ;  /* 0x0000000400100947 */ /* 0x000fea0003800000 */
[----:B------:R-:W-:-:S13]  /*0440*/  ISETP.NE.AND P0, PT, R36, RZ, PT ;  /* 0x000000ff2400720c */ /* 0x000fda0003f05270 */
[----:B------:R-:W-:Y:S05]  /*0450*/  @!P0 BRA `(.L_x_5) ;  /* 0x0000000000848947 */ /* 0x000fea0003800000 */
[----:B-----5:R-:W-:Y:S02]  /*0460*/  LOP3.LUT R32, R32, 0x43, RZ, 0x3c, !PT ;  /* 0x0000004320207812 */ /* 0x020fe400078e3cff */
[----:B------:R-:W-:Y:S02]  /*0470*/  LOP3.LUT R2, R2, 0x43, RZ, 0x3c, !PT ;  /* 0x0000004302027812 */ /* 0x000fe400078e3cff */
[----:B------:R-:W-:Y:S02]  /*0480*/  LOP3.LUT R4, R4, 0x43, RZ, 0x3c, !PT ;  /* 0x0000004304047812 */ /* 0x000fe400078e3cff */
[----:B------:R-:W-:Y:S02]  /*0490*/  LOP3.LUT R5, R5, 0x43, RZ, 0x3c, !PT ;  /* 0x0000004305057812 */ /* 0x000fe400078e3cff */
[----:B------:R-:W-:Y:S02]  /*04a0*/  LOP3.LUT R6, R6, 0x43, RZ, 0x3c, !PT ;  /* 0x0000004306067812 */ /* 0x000fe400078e3cff */
[----:B------:R-:W-:-:S02]  /*04b0*/  LOP3.LUT R7, R7, 0x43, RZ, 0x3c, !PT ;  /* 0x0000004307077812 */ /* 0x000fc400078e3cff */
[----:B------:R-:W-:Y:S02]  /*04c0*/  LOP3.LUT R8, R8, 0x43, RZ, 0x3c, !PT ;  /* 0x0000004308087812 */ /* 0x000fe400078e3cff */
        /* <DEDUP_REMOVED lines=24> */
[----:B------:R-:W-:Y:S01]  /*0650*/  LOP3.LUT R35, R35, 0x43, RZ, 0x3c, !PT ;  /* 0x0000004323237812 */ /* 0x000fe200078e3cff */
[----:B------:R-:W-:Y:S06]  /*0660*/  BRA `(.L_x_6) ;  /* 0x0000002000107947 */ /* 0x000fec0003800000 */
.L_x_5:
        /* <DEDUP_REMOVED lines=33> */
.L_x_4:
[----:B------:R-:W-:-:S13]  /*0880*/  ISETP.NE.AND P0, PT, R36, 0x2, PT ;  /* 0x000000022400780c */ /* 0x000fda0003f05270 */
        /* <DEDUP_REMOVED lines=34> */
.L_x_7:
        /* <DEDUP_REMOVED lines=33> */
.L_x_3:
[----:B------:R-:W-:-:S13]  /*0cc0*/  ISETP.GT.AND P0, PT, R36, 0x5, PT ;  /* 0x000000052400780c */ /* 0x000fda0003f04270 */
[----:B------:R-:W-:Y:S05]  /*0cd0*/  @P0 BRA `(.L_x_8) ;  /* 0x0000000400100947 */ /* 0x000fea0003800000 */
        /* <DEDUP_REMOVED lines=35> */
.L_x_9:
        /* <DEDUP_REMOVED lines=33> */
.L_x_8:
        /* <DEDUP_REMOVED lines=35> */
.L_x_10:
        /* <DEDUP_REMOVED lines=33> */
.L_x_2:
[----:B------:R-:W-:-:S13]  /*1560*/  ISETP.GT.AND P0, PT, R36, 0xb, PT ;  /* 0x0000000b2400780c */ /* 0x000fda0003f04270 */
[----:B------:R-:W-:Y:S05]  /*1570*/  @P0 BRA `(.L_x_11) ;  /* 0x0000000800280947 */ /* 0x000fea0003800000 */
        /* <DEDUP_REMOVED lines=37> */
.L_x_13:
        /* <DEDUP_REMOVED lines=33> */
.L_x_12:
        /* <DEDUP_REMOVED lines=35> */
.L_x_14:
        /* <DEDUP_REMOVED lines=33> */
.L_x_11:
        /* <DEDUP_REMOVED lines=37> */
.L_x_16:
        /* <DEDUP_REMOVED lines=33> */
.L_x_15:
        /* <DEDUP_REMOVED lines=35> */
.L_x_17:
        /* <DEDUP_REMOVED lines=31> */
[----:B------:R-:W-:-:S07]  /*26a0*/  LOP3.LUT R35, R35, 0x50, RZ, 0x3c, !PT ;  /* 0x0000005023237812 */ /* 0x000fce00078e3cff */
.L_x_6:
[----:B------:R-:W-:Y:S05]  /*26b0*/  BSYNC.RECONVERGENT B0 ;  /* 0x0000000000007941 */ /* 0x000fea0003800200 */
.L_x_1:
[----:B------:R-:W-:-:S04]  /*26c0*/  IMAD.MOV.U32 R36, RZ, RZ, 0x4e6d ;  /* 0x00004e6dff247424 */ /* 0x000fc800078e00ff */
[----:B------:R-:W-:-:S05]  /*26d0*/  IMAD R31, R31, R36, 0x3039 ;  /* 0x000030391f1f7424 */ /* 0x000fca00078e0224 */
[----:B------:R-:W-:Y:S01]  /*26e0*/  LOP3.LUT R31, R31, 0xffff, RZ, 0xc0, !PT ;  /* 0x0000ffff1f1f7812 */ /* 0x000fe200078ec0ff */
[----:B------:R-:W-:Y:S06]  /*26f0*/  BRA.U UP0, `(.L_x_18) ;  /* 0xffffffdd00247547 */ /* 0x000fec000b83ffff */
[----:B------:R-:W-:Y:S01]  /*2700*/  LOP3.LUT R17, R17, 0xffff, RZ, 0xc0, !PT ;  /* 0x0000ffff11117812 */ /* 0x000fe200078ec0ff */
[----:B------:R-:W0:Y:S01]  /*2710*/  LDCU.64 UR6, c[0x0][0x380] ;  /* 0x00007000ff0677ac */ /* 0x000e220008000a00 */
[----:B------:R-:W-:Y:S01]  /*2720*/  LOP3.LUT R16, R16, 0xffff, RZ, 0xc0, !PT ;  /* 0x0000ffff10107812 */ /* 0x000fe200078ec0ff */
[----:B------:R-:W-:Y:S01]  /*2730*/  BSSY.RECONVERGENT B0, `(.L_x_0) ;  /* 0x0000051000007945 */ /* 0x000fe20003800200 */
[----:B------:R-:W-:Y:S01]  /*2740*/  LOP3.LUT R36, R14, 0xffff, RZ, 0xc0, !PT ;  /* 0x0000ffff0e247812 */ /* 0x000fe200078ec0ff */
[----:B------:R-:W-:Y:S01]  /*2750*/  UIMAD UR5, UR4, 0x74, URZ ;  /* 0x00000074040578a4 */ /* 0x000fe2000f8e02ff */
[----:B------:R-:W-:Y:S01]  /*2760*/  PRMT R14, R16, 0x3340, R17 ;  /* 0x00003340100e7816 */ /* 0x000fe20000000011 */
[----:B------:R-:W-:Y:S01]  /*2770*/  BSSY.RELIABLE B1, `(.L_x_19) ;  /* 0x0000046000017945 */ /* 0x000fe20003800100 */
[----:B------:R-:W-:Y:S02]  /*2780*/  LOP3.LUT R13, R13, 0xffff, RZ, 0xc0, !PT ;  /* 0x0000ffff0d0d7812 */ /* 0x000fe400078ec0ff */
[----:B------:R-:W-:-:S02]  /*2790*/  LOP3.LUT R12, R12, 0xffff, RZ, 0xc0, !PT ;  /* 0x0000ffff0c0c7812 */ /* 0x000fc400078ec0ff */
[----:B------:R-:W-:Y:S02]  /*27a0*/  LOP3.LUT R11, R11, 0xffff, RZ, 0xc0, !PT ;  /* 0x0000ffff0b0b7812 */ /* 0x000fe400078ec0ff */
[----:B------:R-:W-:Y:S02]  /*27b0*/  LOP3.LUT R16, R10, 0xffff, RZ, 0xc0, !PT ;  /* 0x0000ffff0a107812 */ /* 0x000fe400078ec0ff */
[----:B------:R-:W-:Y:S02]  /*27c0*/  PRMT R10, R12, 0x3340, R13 ;  /* 0x000033400c0a7816 */ /* 0x000fe4000000000d */
[----:B------:R-:W-:Y:S01]  /*27d0*/  PRMT R11, R16, 0x3340, R11 ;  /* 0x00003340100b7816 */ /* 0x000fe2000000000b */
[----:B0-----:R-:W-:Y:S01]  /*27e0*/  UIADD3 UR5, UP0, UPT, UR5, UR6, URZ ;  /* 0x0000000605057290 */ /* 0x001fe2000ff1e0ff */
[----:B------:R-:W-:Y:S02]  /*27f0*/  LOP3.LUT R9, R9, 0xffff, RZ, 0xc0, !PT ;  /* 0x0000ffff09097812 */ /* 0x000fe400078ec0ff */
[----:B------:R-:W-:Y:S01]  /*2800*/  LOP3.LUT R8, R8, 0xffff, RZ, 0xc0, !PT ;  /* 0x0000ffff08087812 */ /* 0x000fe200078ec0ff */
[----:B------:R-:W-:Y:S01]  /*2810*/  UIADD3.X UR8, UPT, UPT, URZ, UR7, URZ, UP0, !UPT ;  /* 0x00000007ff087290 */ /* 0x000fe200087fe4ff */
[----:B------:R-:W-:-:S02]  /*2820*/  LOP3.LUT R7, R7, 0xffff, RZ, 0xc0, !PT ;  /* 0x0000ffff07077812 */ /* 0x000fc400078ec0ff */
[----:B------:R-:W-:Y:S02]  /*2830*/  LOP3.LUT R6, R6, 0xffff, RZ, 0xc0, !PT ;  /* 0x0000ffff06067812 */ /* 0x000fe400078ec0ff */
[----:B------:R-:W-:Y:S02]  /*2840*/  LOP3.LUT R12, R5, 0xffff, RZ, 0xc0, !PT ;  /* 0x0000ffff050c7812 */ /* 0x000fe400078ec0ff */
[----:B------:R-:W-:Y:S02]  /*2850*/  LOP3.LUT R13, R4, 0xffff, RZ, 0xc0, !PT ;  /* 0x0000ffff040d7812 */ /* 0x000fe400078ec0ff */
[----:B------:R-:W-:Y:S02]  /*2860*/  LOP3.LUT R16, R2, 0xffff, RZ, 0xc0, !PT ;  /* 0x0000ffff02107812 */ /* 0x000fe400078ec0ff */
[----:B------:R-:W-:Y:S02]  /*2870*/  LOP3.LUT R17, R32, 0xffff, RZ, 0xc0, !PT ;  /* 0x0000ffff20117812 */ /* 0x000fe400078ec0ff */
[----:B------:R-:W-:-:S02]  /*2880*/  PRMT R5, R8, 0x3340, R9 ;  /* 0x0000334008057816 */ /* 0x000fc40000000009 */
[----:B------:R-:W-:Y:S02]  /*2890*/  PRMT R2, R6, 0x3340, R7 ;  /* 0x0000334006027816 */ /* 0x000fe40000000007 */
[----:B------:R-:W-:Y:S02]  /*28a0*/  PRMT R4, R13, 0x3340, R12 ;  /* 0x000033400d047816 */ /* 0x000fe4000000000c */
[----:B------:R-:W-:Y:S02]  /*28b0*/  PRMT R9, R17, 0x3340, R16 ;  /* 0x0000334011097816 */ /* 0x000fe40000000010 */
        /* <DEDUP_REMOVED lines=17> */
[----:B------:R-:W-:Y:S02]  /*29d0*/  PRMT R8, R7, 0x3340, R8 ;  /* 0x0000334007087816 */ /* 0x000fe40000000008 */
[----:B------:R-:W-:Y:S02]  /*29e0*/  PRMT R13, R30, 0x3340, R13 ;  /* 0x000033401e0d7816 */ /* 0x000fe4000000000d */
[----:B------:R-:W-:Y:S02]  /*29f0*/  PRMT R12, R17, 0x3340, R12 ;  /* 0x00003340110c7816 */ /* 0x000fe4000000000c */
[----:B------:R-:W-:-:S02]  /*2a00*/  PRMT R15, R36, 0x3340, R15 ;  /* 0x00003340240f7816 */ /* 0x000fc4000000000f */
[----:B------:R-:W-:Y:S02]  /*2a10*/  PRMT R17, R26, 0x3340, R27 ;  /* 0x000033401a117816 */ /* 0x000fe4000000001b */
[----:B------:R-:W-:Y:S02]  /*2a20*/  PRMT R24, R24, 0x3340, R25 ;  /* 0x0000334018187816 */ /* 0x000fe40000000019 */
[----:B------:R-:W-:Y:S02]  /*2a30*/  PRMT R23, R22, 0x3340, R23 ;  /* 0x0000334016177816 */ /* 0x000fe40000000017 */
[----:B------:R-:W-:Y:S02]  /*2a40*/  PRMT R20, R20, 0x3340, R21 ;  /* 0x0000334014147816 */ /* 0x000fe40000000015 */
[----:B------:R-:W-:Y:S02]  /*2a50*/  PRMT R19, R18, 0x3340, R19 ;  /* 0x0000334012137816 */ /* 0x000fe40000000013 */
[----:B------:R-:W-:-:S02]  /*2a60*/  PRMT R6, R11, 0x5410, R10 ;  /* 0x000054100b067816 */ /* 0x000fc4000000000a */
[----:B------:R-:W-:Y:S02]  /*2a70*/  PRMT R4, R9, 0x5410, R4 ;  /* 0x0000541009047816 */ /* 0x000fe40000000004 */
[----:B------:R-:W-:Y:S02]  /*2a80*/  PRMT R11, R13, 0x5410, R8 ;  /* 0x000054100d0b7816 */ /* 0x000fe40000000008 */
[----:B------:R-:W-:Y:S02]  /*2a90*/  PRMT R7, R15, 0x5410, R14 ;  /* 0x000054100f077816 */ /* 0x000fe4000000000e */
[----:B------:R-:W-:Y:S01]  /*2aa0*/  PRMT R5, R2, 0x5410, R5 ;  /* 0x0000541002057816 */ /* 0x000fe20000000005 */
[----:B------:R-:W-:Y:S01]  /*2ab0*/  IMAD.MOV.U32 R2, RZ, RZ, RZ ;  /* 0x000000ffff027224 */ /* 0x000fe200078e00ff */
[----:B------:R-:W-:Y:S02]  /*2ac0*/  PRMT R10, R17, 0x5410, R12 ;  /* 0x00005410110a7816 */ /* 0x000fe4000000000c */
[----:B------:R-:W-:Y:S01]  /*2ad0*/  PRMT R9, R23, 0x5410, R24 ;  /* 0x0000541017097816 */ /* 0x000fe20000000018 */
[----:B------:R0:W-:Y:S01]  /*2ae0*/  STL.128 [R1], R4 ;  /* 0x0000000401007387 */ /* 0x0001e20000100c00 */
[----:B------:R-:W-:-:S05]  /*2af0*/  PRMT R8, R19, 0x5410, R20 ;  /* 0x0000541013087816 */ /* 0x000fca0000000014 */
[----:B------:R0:W-:Y:S02]  /*2b00*/  STL.128 [R1+0x10], R8 ;  /* 0x0000100801007387 */ /* 0x0001e40000100c00 */
.L_x_21:
[----:B0-----:R-:W-:Y:S01]  /*2b10*/  IADD3 R4, P0, PT, R2, UR5, RZ ;  /* 0x0000000502047c10 */ /* 0x001fe2000ff1e0ff */
[----:B------:R-:W-:-:S04]  /*2b20*/  IMAD.IADD R6, R1, 0x1, R2 ;  /* 0x0000000101067824 */ /* 0x000fc800078e0202 */
[----:B------:R-:W-:Y:S02]  /*2b30*/  IMAD.X R5, RZ, RZ, UR8, P0 ;  /* 0x00000008ff057e24 */ /* 0x000fe400080e06ff */
[----:B------:R-:W2:Y:S04]  /*2b40*/  LDL.U8 R6, [R6] ;  /* 0x0000000006067983 */ /* 0x000ea80000100000 */
[----:B------:R-:W2:Y:S02]  /*2b50*/  LDG.E.U8 R5, desc[UR10][R4.64+0x54] ;  /* 0x0000540a04057981 */ /* 0x000ea4000c1e1100 */
[----:B--2---:R-:W-:-:S13]  /*2b60*/  ISETP.GT.U32.AND P0, PT, R6, R5, PT ;  /* 0x000000050600720c */ /* 0x004fda0003f04070 */
[----:B------:R-:W-:Y:S05]  /*2b70*/  @P0 BREAK.RELIABLE B1 ;  /* 0x0000000000010942 */ /* 0x000fea0003800100 */
[----:B------:R-:W-:Y:S05]  /*2b80*/  @P0 BRA `(.L_x_20) ;  /* 0x00000000002c0947 */ /* 0x000fea0003800000 */
[----:B------:R-:W-:Y:S02]  /*2b90*/  ISETP.GE.U32.AND P1, PT, R6, R5, PT ;  /* 0x000000050600720c */ /* 0x000fe40003f26070 */
[C---:B------:R-:W-:Y:S01]  /*2ba0*/  ISETP.GE.U32.AND P0, PT, R2.reuse, 0x1f, PT ;  /* 0x0000001f0200780c */ /* 0x040fe20003f06070 */
[----:B------:R-:W-:-:S12]  /*2bb0*/  VIADD R2, R2, 0x1 ;  /* 0x0000000102027836 */ /* 0x000fd80000000000 */
[----:B------:R-:W-:Y:S05]  /*2bc0*/  @!P0 BRA P1, `(.L_x_21) ;  /* 0xfffffffc00d08947 */ /* 0x000fea000083ffff */
[----:B------:R-:W-:Y:S05]  /*2bd0*/  BSYNC.RELIABLE B1 ;  /* 0x0000000000017941 */ /* 0x000fea0003800100 */
.L_x_19:
[----:B------:R-:W0:Y:S01]  /*2be0*/  LDCU.64 UR6, c[0x0][0x388] ;  /* 0x00007100ff0677ac */ /* 0x000e220008000a00 */
[----:B------:R-:W-:Y:S01]  /*2bf0*/  IMAD.MOV.U32 R2, RZ, RZ, RZ ;  /* 0x000000ffff027224 */ /* 0x000fe200078e00ff */
[----:B0-----:R-:W-:-:S06]  /*2c00*/  UIMAD.WIDE.U32 UR6, UR4, 0x4, UR6 ;  /* 0x00000004040678a5 */ /* 0x001fcc000f8e0006 */
[----:B------:R-:W-:Y:S02]  /*2c10*/  IMAD.U32 R4, RZ, RZ, UR6 ;  /* 0x00000006ff047e24 */ /* 0x000fe4000f8e00ff */
[----:B------:R-:W-:-:S05]  /*2c20*/  IMAD.U32 R5, RZ, RZ, UR7 ;  /* 0x00000007ff057e24 */ /* 0x000fca000f8e00ff */
[----:B------:R0:W5:Y:S02]  /*2c30*/  ATOMG.E.CAS.STRONG.GPU PT, RZ, [R4], R2, R3 ;  /* 0x0000000204ff73a9 */ /* 0x00016400001ee103 */
.L_x_20:
[----:B------:R-:W-:Y:S05]  /*2c40*/  BSYNC.RECONVERGENT B0 ;  /* 0x0000000000007941 */ /* 0x000fea0003800200 */
.L_x_0:
[----:B------:R-:W1:Y:S01]  /*2c50*/  LDCU UR5, c[0x0][0x398] ;  /* 0x00007300ff0577ac */ /* 0x000e620008000800 */
[----:B------:R-:W-:-:S04]  /*2c60*/  UIADD3 UR4, UPT, UPT, UR4, 0x1, URZ ;  /* 0x0000000104047890 */ /* 0x000fc8000fffe0ff */
[----:B-1----:R-:W-:-:S09]  /*2c70*/  UISETP.NE.AND UP0, UPT, UR4, UR5, UPT ;  /* 0x000000050400728c */ /* 0x002fd2000bf05270 */
[----:B------:R-:W-:Y:S05]  /*2c80*/  BRA.U UP0, `(.L_x_22) ;  /* 0xffffffd500147547 */ /* 0x000fea000b83ffff */
[----:B------:R-:W-:Y:S05]  /*2c90*/  EXIT ;  /* 0x000000000000794d */ /* 0x000fea0003800000 */
.L_x_23:
[----:B------:R-:W-:-:S00]  /*2ca0*/  BRA `(.L_x_23) ;  /* 0xfffffffc00fc7947 */ /* 0x000fc0000383ffff */
[----:B------:R-:W-:-:S00]  /*2cb0*/  NOP ;  /* 0x0000000000007918 */ /* 0x000fc00000000000 */
        /* <DEDUP_REMOVED lines=12> */
.L_x_24:


//--------------------- .nv.shared.reserved.0     --------------------------
	.section	.nv.shared.reserved.0,"aw",@nobits
	.weak		__nv_reservedSMEM_offset_0_alias
	.size		__nv_reservedSMEM_offset_0_alias, 0, 64
	.other		__nv_reservedSMEM_offset_0_alias,@"STO_CUDA_RESERVED_SHARED STV_DEFAULT"
__nv_reservedSMEM_offset_0_alias:
	.zero		0
	.zero		64


//--------------------- .nv.constant0._Z16mine_x16r_kernelPhPjmi --------------------------
	.section	.nv.constant0._Z16mine_x16r_kernelPhPjmi,"a",@progbits
	.sectionflags	@""
	.align	4
.nv.constant0._Z16mine_x16r_kernelPhPjmi:
	.zero		924


//--------------------- SYMBOLS --------------------------

	.type		.nv.reservedSmem.offset0,@object
	.size		.nv.reservedSmem.offset0,0x4
